	.target	sm_90a

	.elftype	@"ET_EXEC"


//--------------------- .note.nv.tkinfo           --------------------------
	.section	.note.nv.tkinfo,"",@"SHT_NOTE"
	.sectionflags	@"SHF_NOTE_NV_TKINFO"
	.tkinfo
        /*0018*/ 	.word	0x00000002
        /*0030*/ 	.string	""
        /*0030*/ 	.string	"ptxas"
        /*0030*/ 	.string	"Cuda compilation tools, release 13.0, V13.0.88"
        /*0030*/ 	.string	"Build cuda_13.0.r13.0/compiler.36424714_0"
        /*0030*/ 	.string	"-v  -suppress-debug-info  -lineinfo  -arch sm_90a "



//--------------------- .note.nv.cuinfo           --------------------------
	.section	.note.nv.cuinfo,"",@"SHT_NOTE"
	.sectionflags	@"SHF_NOTE_NV_CUINFO"
        /*0018*/ 	.short	0x0002
        /*001a*/ 	.short	0x005a
        /*001c*/ 	.short	0x0082
	.zero		2


//--------------------- .nv.info                  --------------------------
	.section	.nv.info,"",@"SHT_CUDA_INFO"
	.align	4


	//----- nvinfo : EIATTR_REGCOUNT
	.align		4
        /*0000*/ 	.byte	0x04, 0x2f
        /*0002*/ 	.short	(.L_1 - .L_0)
	.align		4
.L_0:
        /*0004*/ 	.word	index@(gluon_mma)
        /*0008*/ 	.word	0x00000040


	//----- nvinfo : EIATTR_FRAME_SIZE
	.align		4
.L_1:
        /*000c*/ 	.byte	0x04, 0x11
        /*000e*/ 	.short	(.L_3 - .L_2)
	.align		4
.L_2:
        /*0010*/ 	.word	index@(gluon_mma)
        /*0014*/ 	.word	0x00000000


	//----- nvinfo : EIATTR_MIN_STACK_SIZE
	.align		4
.L_3:
        /*0018*/ 	.byte	0x04, 0x12
        /*001a*/ 	.short	(.L_5 - .L_4)
	.align		4
.L_4:
        /*001c*/ 	.word	index@(gluon_mma)
        /*0020*/ 	.word	0x00000000
.L_5:


//--------------------- .nv.compat                --------------------------
	.section	.nv.compat,"",@"SHT_CUDA_COMPAT_INFO"
	.align	4
        /*0000*/ 	.byte	0x02, 0x09, 0x01, 0x00, 0x02, 0x02, 0x04, 0x00, 0x02, 0x05, 0x05, 0x00, 0x03, 0x07, 0x01, 0x01
        /*0010*/ 	.byte	0x02, 0x03, 0x00, 0x00, 0x02, 0x06, 0x01, 0x00, 0x04, 0x0b, 0x08, 0x00, 0x00, 0x00, 0x00, 0x00
        /*0020*/ 	.byte	0x00, 0x00, 0x00, 0x00


//--------------------- .nv.info.gluon_mma        --------------------------
	.section	.nv.info.gluon_mma,"",@"SHT_CUDA_INFO"
	.sectionflags	@""
	.align	4


	//----- nvinfo : EIATTR_CUDA_API_VERSION
	.align		4
        /*0000*/ 	.byte	0x04, 0x37
        /*0002*/ 	.short	(.L_7 - .L_6)
.L_6:
        /*0004*/ 	.word	0x00000082


	//----- nvinfo : EIATTR_KPARAM_INFO
	.align		4
.L_7:
        /*0008*/ 	.byte	0x04, 0x17
        /*000a*/ 	.short	(.L_9 - .L_8)
.L_8:
        /*000c*/ 	.word	0x00000000
        /*0010*/ 	.short	0x0004
        /*0012*/ 	.short	0x0020
        /*0014*/ 	.byte	0x00, 0xf4, 0x21, 0x00


	//----- nvinfo : EIATTR_KPARAM_INFO
	.align		4
.L_9:
        /*0018*/ 	.byte	0x04, 0x17
        /*001a*/ 	.short	(.L_11 - .L_10)
.L_10:
        /*001c*/ 	.word	0x00000000
        /*0020*/ 	.short	0x0003
        /*0022*/ 	.short	0x0018
        /*0024*/ 	.byte	0x00, 0xf4, 0x21, 0x00


	//----- nvinfo : EIATTR_KPARAM_INFO
	.align		4
.L_11:
        /*0028*/ 	.byte	0x04, 0x17
        /*002a*/ 	.short	(.L_13 - .L_12)
.L_12:
        /*002c*/ 	.word	0x00000000
        /*0030*/ 	.short	0x0002
        /*0032*/ 	.short	0x0010
        /*0034*/ 	.byte	0x00, 0xf4, 0x21, 0x00


	//----- nvinfo : EIATTR_KPARAM_INFO
	.align		4
.L_13:
        /*0038*/ 	.byte	0x04, 0x17
        /*003a*/ 	.short	(.L_15 - .L_14)
.L_14:
        /*003c*/ 	.word	0x00000000
        /*0040*/ 	.short	0x0001
        /*0042*/ 	.short	0x0008
        /*0044*/ 	.byte	0x00, 0xf4, 0x21, 0x00


	//----- nvinfo : EIATTR_KPARAM_INFO
	.align		4
.L_15:
        /*0048*/ 	.byte	0x04, 0x17
        /*004a*/ 	.short	(.L_17 - .L_16)
.L_16:
        /*004c*/ 	.word	0x00000000
        /*0050*/ 	.short	0x0000
        /*0052*/ 	.short	0x0000
        /*0054*/ 	.byte	0x00, 0xf4, 0x21, 0x00


	//----- nvinfo : EIATTR_SPARSE_MMA_MASK
	.align		4
.L_17:
        /*0058*/ 	.byte	0x03, 0x50
        /*005a*/ 	.short	0x0000


	//----- nvinfo : EIATTR_MAXREG_COUNT
	.align		4
        /*005c*/ 	.byte	0x03, 0x1b
        /*005e*/ 	.short	0x00ff


	//----- nvinfo : EIATTR_NUM_BARRIERS
	.align		4
        /*0060*/ 	.byte	0x02, 0x4c
        /*0062*/ 	.byte	0x01
	.zero		1


	//----- nvinfo : EIATTR_MERCURY_ISA_VERSION
	.align		4
        /*0064*/ 	.byte	0x03, 0x5f
        /*0066*/ 	.short	0x0101


	//----- nvinfo : EIATTR_EXIT_INSTR_OFFSETS
	.align		4
        /*0068*/ 	.byte	0x04, 0x1c
        /*006a*/ 	.short	(.L_19 - .L_18)


	//   ....[0]....
.L_18:
        /*006c*/ 	.word	0x00001710


	//----- nvinfo : EIATTR_REQNTID
	.align		4
.L_19:
        /*0070*/ 	.byte	0x04, 0x10
        /*0072*/ 	.short	(.L_21 - .L_20)
.L_20:
        /*0074*/ 	.word	0x00000100
        /*0078*/ 	.word	0x00000001
        /*007c*/ 	.word	0x00000001


	//----- nvinfo : EIATTR_CBANK_PARAM_SIZE
	.align		4
.L_21:
        /*0080*/ 	.byte	0x03, 0x19
        /*0082*/ 	.short	0x0028


	//----- nvinfo : EIATTR_PARAM_CBANK
	.align		4
        /*0084*/ 	.byte	0x04, 0x0a
        /*0086*/ 	.short	(.L_23 - .L_22)
	.align		4
.L_22:
        /*0088*/ 	.word	index@(.nv.constant0.gluon_mma)
        /*008c*/ 	.short	0x0210
        /*008e*/ 	.short	0x0028


	//----- nvinfo : EIATTR_SW_WAR
	.align		4
.L_23:
        /*0090*/ 	.byte	0x04, 0x36
        /*0092*/ 	.short	(.L_25 - .L_24)
.L_24:
        /*0094*/ 	.word	0x00000008
.L_25:


//--------------------- .nv.callgraph             --------------------------
	.section	.nv.callgraph,"",@"SHT_CUDA_CALLGRAPH"
	.align	4
	.sectionentsize	8
	.align		4
        /*0000*/ 	.word	0x00000000
	.align		4
        /*0004*/ 	.word	0xffffffff
	.align		4
        /*0008*/ 	.word	0x00000000
	.align		4
        /*000c*/ 	.word	0xfffffffe
	.align		4
        /*0010*/ 	.word	0x00000000
	.align		4
        /*0014*/ 	.word	0xfffffffd
	.align		4
        /*0018*/ 	.word	0x00000000
	.align		4
        /*001c*/ 	.word	0xfffffffc


//--------------------- .text.gluon_mma           --------------------------
	.section	.text.gluon_mma,"ax",@progbits
	.align	128
        .global         gluon_mma
        .type           gluon_mma,@function
        .size           gluon_mma,(.L_x_1 - gluon_mma)
        .other          gluon_mma,@"STO_CUDA_ENTRY STV_DEFAULT"
gluon_mma:
.text.gluon_mma:
[----:B------:R-:W-:Y:S01]  /*0000*/  LDC R1, c[0x0][0x28] ;  /* 0x00000a00ff017b82 */ /* 0x000fe20000000800 */
[----:B------:R-:W0:Y:S07]  /*0010*/  S2R R5, SR_TID.X ;  /* 0x0000000000057919 */ /* 0x000e2e0000002100 */
[----:B------:R-:W1:Y:S01]  /*0020*/  LDC.64 R10, c[0x0][0x210] ;  /* 0x00008400ff0a7b82 */ /* 0x000e620000000a00 */
[----:B------:R-:W-:Y:S01]  /*0030*/  ULDC.64 UR12, c[0x0][0x208] ;  /* 0x00008200000c7ab9 */ /* 0x000fe20000000a00 */
[----:B0-----:R-:W-:-:S02]  /*0040*/  SHF.R.U32.HI R3, RZ, 0x5, R5 ;  /* 0x00000005ff037819 */ /* 0x001fc40000011605 */
[----:B------:R-:W-:Y:S02]  /*0050*/  LOP3.LUT R61, R5, 0xe0, RZ, 0xc0, !PT ;  /* 0x000000e0053d7812 */ /* 0x000fe400078ec0ff */
[----:B------:R-:W-:Y:S02]  /*0060*/  SGXT.U32 R3, R3, 0x3 ;  /* 0x000000030303781a */ /* 0x000fe40000000000 */
[CC--:B-1----:R-:W-:Y:S01]  /*0070*/  LEA R24, P0, R61.reuse, R10.reuse, 0x3 ;  /* 0x0000000a3d187211 */ /* 0x0c2fe200078018ff */
[----:B------:R-:W-:Y:S01]  /*0080*/  IMAD.SHL.U32 R0, R61, 0x4, RZ ;  /* 0x000000043d007824 */ /* 0x000fe200078e00ff */
[C---:B------:R-:W-:Y:S02]  /*0090*/  LOP3.LUT R33, R3.reuse, 0x8, RZ, 0xfc, !PT ;  /* 0x0000000803217812 */ /* 0x040fe400078efcff */
[C---:B------:R-:W-:Y:S02]  /*00a0*/  LOP3.LUT R29, R3.reuse, 0x10, RZ, 0xfc, !PT ;  /* 0x00000010031d7812 */ /* 0x040fe400078efcff */
[----:B------:R-:W-:Y:S01]  /*00b0*/  LOP3.LUT R31, R3, 0x18, RZ, 0xfc, !PT ;  /* 0x00000018031f7812 */ /* 0x000fe200078efcff */
[----:B------:R-:W-:Y:S01]  /*00c0*/  IMAD.SHL.U32 R2, R33, 0x80, RZ ;  /* 0x0000008021027824 */ /* 0x000fe200078e00ff */
        /* <DEDUP_REMOVED lines=8> */
[----:B------:R-:W-:Y:S01]  /*0150*/  LEA.HI.X R25, R0, R11, RZ, 0x1, P0 ;  /* 0x0000000b00197211 */ /* 0x000fe200000f0cff */
[----:B------:R-:W-:Y:S01]  /*0160*/  IMAD.SHL.U32 R28, R7, 0x80, RZ ;  /* 0x00000080071c7824 */ /* 0x000fe200078e00ff */
[-C--:B------:R-:W-:Y:S01]  /*0170*/  LEA R26, P0, R33, R10.reuse, 0x8 ;  /* 0x0000000a211a7211 */ /* 0x080fe200078040ff */
[----:B------:R-:W-:Y:S01]  /*0180*/  IMAD.SHL.U32 R30, R3, 0x80, RZ ;  /* 0x00000080031e7824 */ /* 0x000fe200078e00ff */
[----:B------:R-:W-:-:S02]  /*0190*/  LEA R22, P1, R29, R10, 0x8 ;  /* 0x0000000a1d167211 */ /* 0x000fc400078240ff */
[-C--:B------:R-:W-:Y:S02]  /*01a0*/  LEA R20, P2, R31, R10.reuse, 0x8 ;  /* 0x0000000a1f147211 */ /* 0x080fe400078440ff */
[-C--:B------:R-:W-:Y:S02]  /*01b0*/  LEA R8, P3, R59, R10.reuse, 0x8 ;  /* 0x0000000a3b087211 */ /* 0x080fe400078640ff */
[-C--:B------:R-:W-:Y:S02]  /*01c0*/  LEA R14, P4, R57, R10.reuse, 0x8 ;  /* 0x0000000a390e7211 */ /* 0x080fe400078840ff */
[-C--:B------:R-:W-:Y:S02]  /*01d0*/  LEA R12, P5, R7, R10.reuse, 0x8 ;  /* 0x0000000a070c7211 */ /* 0x080fe400078a40ff */
[----:B------:R-:W-:Y:S02]  /*01e0*/  LEA.HI.X R27, R2, R11, RZ, 0x1, P0 ;  /* 0x0000000b021b7211 */ /* 0x000fe400000f0cff */
[----:B------:R-:W-:-:S02]  /*01f0*/  LEA R10, P0, R3, R10, 0x8 ;  /* 0x0000000a030a7211 */ /* 0x000fc400078040ff */
[-C--:B------:R-:W-:Y:S02]  /*0200*/  LEA.HI.X R23, R4, R11.reuse, RZ, 0x1, P1 ;  /* 0x0000000b04177211 */ /* 0x080fe400008f0cff */
[-C--:B------:R-:W-:Y:S02]  /*0210*/  LEA.HI.X R21, R6, R11.reuse, RZ, 0x1, P2 ;  /* 0x0000000b06157211 */ /* 0x080fe400010f0cff */
[-C--:B------:R-:W-:Y:S02]  /*0220*/  LEA.HI.X R9, R16, R11.reuse, RZ, 0x1, P3 ;  /* 0x0000000b10097211 */ /* 0x080fe400018f0cff */
[-C--:B------:R-:W-:Y:S02]  /*0230*/  LEA.HI.X R15, R18, R11.reuse, RZ, 0x1, P4 ;  /* 0x0000000b120f7211 */ /* 0x080fe400020f0cff */
[----:B------:R-:W-:Y:S02]  /*0240*/  LEA.HI.X R13, R28, R11, RZ, 0x1, P5 ;  /* 0x0000000b1c0d7211 */ /* 0x000fe400028f0cff */
[----:B------:R-:W-:-:S02]  /*0250*/  LOP3.LUT R5, R5, 0x1f, RZ, 0xc0, !PT ;  /* 0x0000001f05057812 */ /* 0x000fc400078ec0ff */
[----:B------:R-:W-:-:S03]  /*0260*/  LEA.HI.X R11, R30, R11, RZ, 0x1, P0 ;  /* 0x0000000b1e0b7211 */ /* 0x000fc600000f0cff */
[----:B------:R-:W-:-:S04]  /*0270*/  IMAD.WIDE.U32 R24, R5, 0x2, R24 ;  /* 0x0000000205187825 */ /* 0x000fc800078e0018 */
[C---:B------:R-:W-:Y:S01]  /*0280*/  IMAD.WIDE.U32 R26, R5.reuse, 0x2, R26 ;  /* 0x00000002051a7825 */ /* 0x040fe200078e001a */
[----:B------:R-:W2:Y:S03]  /*0290*/  LDG.E.U16 R37, desc[UR12][R24.64] ;  /* 0x0000000c18257981 */ /* 0x000ea6000c1e1500 */
[C---:B------:R-:W-:Y:S01]  /*02a0*/  IMAD.WIDE.U32 R22, R5.reuse, 0x2, R22 ;  /* 0x0000000205167825 */ /* 0x040fe200078e0016 */
[----:B------:R-:W3:Y:S03]  /*02b0*/  LDG.E.U16 R35, desc[UR12][R24.64+0x80] ;  /* 0x0000800c18237981 */ /* 0x000ee6000c1e1500 */
[C---:B------:R-:W-:Y:S01]  /*02c0*/  IMAD.WIDE.U32 R20, R5.reuse, 0x2, R20 ;  /* 0x0000000205147825 */ /* 0x040fe200078e0014 */
[----:B------:R-:W4:Y:S03]  /*02d0*/  LDG.E.U16 R53, desc[UR12][R26.64] ;  /* 0x0000000c1a357981 */ /* 0x000f26000c1e1500 */
[C---:B------:R-:W-:Y:S01]  /*02e0*/  IMAD.WIDE.U32 R8, R5.reuse, 0x2, R8 ;  /* 0x0000000205087825 */ /* 0x040fe200078e0008 */
[----:B------:R-:W5:Y:S03]  /*02f0*/  LDG.E.U16 R4, desc[UR12][R26.64+0x80] ;  /* 0x0000800c1a047981 */ /* 0x000f66000c1e1500 */
[C---:B------:R-:W-:Y:S01]  /*0300*/  IMAD.WIDE.U32 R14, R5.reuse, 0x2, R14 ;  /* 0x00000002050e7825 */ /* 0x040fe200078e000e */
[----:B------:R-:W5:Y:S03]  /*0310*/  LDG.E.U16 R2, desc[UR12][R22.64] ;  /* 0x0000000c16027981 */ /* 0x000f66000c1e1500 */
[C---:B------:R-:W-:Y:S01]  /*0320*/  IMAD.WIDE.U32 R12, R5.reuse, 0x2, R12 ;  /* 0x00000002050c7825 */ /* 0x040fe200078e000c */
[----:B------:R-:W5:Y:S03]  /*0330*/  LDG.E.U16 R38, desc[UR12][R22.64+0x80] ;  /* 0x0000800c16267981 */ /* 0x000f66000c1e1500 */
[C---:B------:R-:W-:Y:S01]  /*0340*/  IMAD.WIDE.U32 R10, R5.reuse, 0x2, R10 ;  /* 0x00000002050a7825 */ /* 0x040fe200078e000a */
[----:B------:R-:W5:Y:S04]  /*0350*/  LDG.E.U16 R36, desc[UR12][R20.64] ;  /* 0x0000000c14247981 */ /* 0x000f68000c1e1500 */
        /* <DEDUP_REMOVED lines=14> */
[----:B------:R0:W5:Y:S01]  /*0440*/  LDG.E.U16 R17, desc[UR12][R8.64+0xc0] ;  /* 0x0000c00c08117981 */ /* 0x000162000c1e1500 */
[----:B------:R-:W1:Y:S01]  /*0450*/  S2UR UR8, SR_CgaCtaId ;  /* 0x00000000000879c3 */ /* 0x000e620000008800 */
[----:B------:R-:W-:Y:S01]  /*0460*/  IMAD R0, R5, 0x2, R0 ;  /* 0x0000000205007824 */ /* 0x000fe200078e0200 */
[----:B------:R-:W-:Y:S01]  /*0470*/  SHF.R.U32.HI R19, RZ, 0x1, R61 ;  /* 0x00000001ff137819 */ /* 0x000fe2000001163d */
[----:B------:R-:W-:Y:S01]  /*0480*/  UMOV UR4, 0x400 ;  /* 0x0000040000047882 */ /* 0x000fe20000000000 */
[----:B------:R0:W5:Y:S04]  /*0490*/  LDG.E.U16 R48, desc[UR12][R22.64+0xc0] ;  /* 0x0000c00c16307981 */ /* 0x000168000c1e1500 */
[----:B------:R-:W5:Y:S01]  /*04a0*/  LDG.E.U16 R24, desc[UR12][R10.64+0x40] ;  /* 0x0000400c0a187981 */ /* 0x000f62000c1e1500 */
[----:B0-----:R-:W0:Y:S03]  /*04b0*/  LDC.64 R8, c[0x0][0x218] ;  /* 0x00008600ff087b82 */ /* 0x001e260000000a00 */
[----:B------:R0:W5:Y:S01]  /*04c0*/  LDG.E.U16 R25, desc[UR12][R10.64+0xc0] ;  /* 0x0000c00c0a197981 */ /* 0x000162000c1e1500 */
[----:B------:R-:W-:Y:S01]  /*04d0*/  LOP3.LUT R22, R0, R19, RZ, 0x3c, !PT ;  /* 0x0000001300167212 */ /* 0x000fe200078e3cff */
[----:B------:R-:W-:-:S02]  /*04e0*/  IMAD.SHL.U32 R0, R33, 0x40, RZ ;  /* 0x0000004021007824 */ /* 0x000fc400078e00ff */
[----:B------:R-:W5:Y:S01]  /*04f0*/  LDG.E.U16 R19, desc[UR12][R12.64+0x40] ;  /* 0x0000400c0c137981 */ /* 0x000f62000c1e1500 */
[----:B------:R-:W-:-:S03]  /*0500*/  LOP3.LUT R58, R22, 0x40, RZ, 0x3c, !PT ;  /* 0x00000040163a7812 */ /* 0x000fc600078e3cff */
[----:B------:R5:W5:Y:S01]  /*0510*/  LDG.E.U16 R23, desc[UR12][R12.64+0xc0] ;  /* 0x0000c00c0c177981 */ /* 0x000b62000c1e1500 */
[----:B-1----:R-:W-:-:S03]  /*0520*/  ULEA UR8, UR8, UR4, 0x18 ;  /* 0x0000000408087291 */ /* 0x002fc6000f8ec03f */
[----:B------:R-:W5:Y:S01]  /*0530*/  LDG.E.U16 R40, desc[UR12][R26.64+0x40] ;  /* 0x0000400c1a287981 */ /* 0x000f62000c1e1500 */
[----:B------:R-:W-:-:S03]  /*0540*/  IMAD.SHL.U32 R56, R3, 0x40, RZ ;  /* 0x0000004003387824 */ /* 0x000fc600078e00ff */
[----:B------:R-:W5:Y:S01]  /*0550*/  LDG.E.U16 R46, desc[UR12][R26.64+0xc0] ;  /* 0x0000c00c1a2e7981 */ /* 0x000f62000c1e1500 */
[----:B0-----:R-:W-:-:S03]  /*0560*/  LEA R10, P0, R33, R8, 0x7 ;  /* 0x00000008210a7211 */ /* 0x001fc600078038ff */
[----:B------:R0:W5:Y:S01]  /*0570*/  LDG.E.U16 R50, desc[UR12][R20.64+0x40] ;  /* 0x0000400c14327981 */ /* 0x000162000c1e1500 */
[----:B------:R-:W-:Y:S01]  /*0580*/  LEA.HI.X R11, R0, R9, RZ, 0x1, P0 ;  /* 0x00000009000b7211 */ /* 0x000fe200000f0cff */
[----:B------:R-:W-:Y:S01]  /*0590*/  IMAD.SHL.U32 R0, R29, 0x40, RZ ;  /* 0x000000401d007824 */ /* 0x000fe200078e00ff */
[----:B------:R-:W-:Y:S01]  /*05a0*/  LEA R44, P1, R31, R8, 0x7 ;  /* 0x000000081f2c7211 */ /* 0x000fe200078238ff */
[----:B------:R-:W5:Y:S01]  /*05b0*/  LDG.E.U16 R16, desc[UR12][R14.64+0x40] ;  /* 0x0000400c0e107981 */ /* 0x000f62000c1e1500 */
[----:B------:R-:W-:-:S03]  /*05c0*/  IMAD.WIDE.U32 R10, R5, 0x2, R10 ;  /* 0x00000002050a7825 */ /* 0x000fc600078e000a */
[----:B------:R1:W5:Y:S04]  /*05d0*/  LDG.E.U16 R18, desc[UR12][R14.64+0xc0] ;  /* 0x0000c00c0e127981 */ /* 0x000368000c1e1500 */
[----:B------:R-:W5:Y:S04]  /*05e0*/  LDG.E.U16 R27, desc[UR12][R10.64] ;  /* 0x0000000c0a1b7981 */ /* 0x000f68000c1e1500 */
[----:B--2---:R-:W-:Y:S04]  /*05f0*/  STS.U16 [R22+UR8], R37 ;  /* 0x0000002516007988 */ /* 0x004fe80008000408 */
[----:B---3--:R-:W-:Y:S04]  /*0600*/  STS.U16 [R22+UR8+0x2000], R35 ;  /* 0x0020002316007988 */ /* 0x008fe80008000408 */
[----:B----4-:R-:W-:Y:S04]  /*0610*/  STS.U16 [R22+UR8+0x400], R53 ;  /* 0x0004003516007988 */ /* 0x010fe80008000408 */
[----:B-----5:R-:W-:Y:S04]  /*0620*/  STS.U16 [R22+UR8+0x2400], R4 ;  /* 0x0024000416007988 */ /* 0x020fe80008000408 */
[----:B------:R2:W-:Y:S04]  /*0630*/  STS.U16 [R22+UR8+0x800], R2 ;  /* 0x0008000216007988 */ /* 0x0005e80008000408 */
[----:B------:R-:W-:Y:S04]  /*0640*/  STS.U16 [R22+UR8+0x2800], R38 ;  /* 0x0028002616007988 */ /* 0x000fe80008000408 */
        /* <DEDUP_REMOVED lines=10> */
[----:B------:R3:W-:Y:S01]  /*06f0*/  STS.U16 [R58+UR8+0x2000], R42 ;  /* 0x0020002a3a007988 */ /* 0x0007e20008000408 */
[----:B--2---:R-:W-:Y:S01]  /*0700*/  IMAD.SHL.U32 R2, R31, 0x40, RZ ;  /* 0x000000401f027824 */ /* 0x004fe200078e00ff */
[----:B---3--:R-:W-:-:S02]  /*0710*/  LEA R42, P0, R29, R8, 0x7 ;  /* 0x000000081d2a7211 */ /* 0x008fc400078038ff */
[----:B------:R2:W-:Y:S02]  /*0720*/  STS.U16 [R58+UR8], R45 ;  /* 0x0000002d3a007988 */ /* 0x0005e40008000408 */
[-C--:B------:R-:W-:Y:S01]  /*0730*/  LEA.HI.X R43, R0, R9.reuse, RZ, 0x1, P0 ;  /* 0x00000009002b7211 */ /* 0x080fe200000f0cff */
[C---:B------:R-:W-:Y:S01]  /*0740*/  IMAD.SHL.U32 R0, R61.reuse, 0x2, RZ ;  /* 0x000000023d007824 */ /* 0x040fe200078e00ff */
[-C--:B------:R-:W-:Y:S01]  /*0750*/  LEA R12, P0, R61, R8.reuse, 0x2 ;  /* 0x000000083d0c7211 */ /* 0x080fe200078010ff */
[----:B------:R3:W4:Y:S01]  /*0760*/  LDG.E.U16 R29, desc[UR12][R10.64+0x40] ;  /* 0x0000400c0a1d7981 */ /* 0x000722000c1e1500 */
[----:B------:R-:W-:Y:S02]  /*0770*/  IMAD.SHL.U32 R4, R59, 0x40, RZ ;  /* 0x000000403b047824 */ /* 0x000fe400078e00ff */
[-C--:B------:R-:W-:Y:S01]  /*0780*/  LEA.HI.X R13, R0, R9.reuse, RZ, 0x1, P0 ;  /* 0x00000009000d7211 */ /* 0x080fe200000f0cff */
[----:B------:R-:W-:Y:S01]  /*0790*/  IMAD.SHL.U32 R0, R57, 0x40, RZ ;  /* 0x0000004039007824 */ /* 0x000fe200078e00ff */
[----:B--2---:R-:W-:Y:S01]  /*07a0*/  LEA.HI.X R45, R2, R9, RZ, 0x1, P1 ;  /* 0x00000009022d7211 */ /* 0x004fe200008f0cff */
[----:B------:R-:W-:Y:S01]  /*07b0*/  IMAD.SHL.U32 R6, R7, 0x40, RZ ;  /* 0x0000004007067824 */ /* 0x000fe200078e00ff */
[----:B0-----:R-:W-:-:S02]  /*07c0*/  LEA R20, P0, R59, R8, 0x7 ;  /* 0x000000083b147211 */ /* 0x001fc400078038ff */
[-C--:B-1----:R-:W-:Y:S02]  /*07d0*/  LEA R14, P1, R57, R8.reuse, 0x7 ;  /* 0x00000008390e7211 */ /* 0x082fe400078238ff */
[-C--:B---3--:R-:W-:Y:S02]  /*07e0*/  LEA R10, P2, R7, R8.reuse, 0x7 ;  /* 0x00000008070a7211 */ /* 0x088fe400078438ff */
[----:B------:R-:W-:Y:S02]  /*07f0*/  LEA R8, P3, R3, R8, 0x7 ;  /* 0x0000000803087211 */ /* 0x000fe400078638ff */
[-C--:B------:R-:W-:Y:S02]  /*0800*/  LEA.HI.X R21, R4, R9.reuse, RZ, 0x1, P0 ;  /* 0x0000000904157211 */ /* 0x080fe400000f0cff */
[-C--:B------:R-:W-:Y:S02]  /*0810*/  LEA.HI.X R15, R0, R9.reuse, RZ, 0x1, P1 ;  /* 0x00000009000f7211 */ /* 0x080fe400008f0cff */
[----:B------:R-:W-:-:S02]  /*0820*/  LEA.HI.X R11, R6, R9, RZ, 0x1, P2 ;  /* 0x00000009060b7211 */ /* 0x000fc400010f0cff */
[----:B------:R-:W-:Y:S01]  /*0830*/  LEA.HI.X R9, R56, R9, RZ, 0x1, P3 ;  /* 0x0000000938097211 */ /* 0x000fe200018f0cff */
[----:B------:R-:W-:-:S04]  /*0840*/  IMAD.WIDE.U32 R44, R5, 0x2, R44 ;  /* 0x00000002052c7825 */ /* 0x000fc800078e002c */
[C---:B------:R-:W-:Y:S01]  /*0850*/  IMAD.WIDE.U32 R42, R5.reuse, 0x2, R42 ;  /* 0x00000002052a7825 */ /* 0x040fe200078e002a */
[----:B------:R-:W2:Y:S03]  /*0860*/  LDG.E.U16 R35, desc[UR12][R44.64] ;  /* 0x0000000c2c237981 */ /* 0x000ea6000c1e1500 */
[C---:B------:R-:W-:Y:S01]  /*0870*/  IMAD.WIDE.U32 R14, R5.reuse, 0x2, R14 ;  /* 0x00000002050e7825 */ /* 0x040fe200078e000e */
[----:B------:R-:W3:Y:S03]  /*0880*/  LDG.E.U16 R37, desc[UR12][R44.64+0x40] ;  /* 0x0000400c2c257981 */ /* 0x000ee6000c1e1500 */
[C---:B------:R-:W-:Y:S01]  /*0890*/  IMAD.WIDE.U32 R10, R5.reuse, 0x2, R10 ;  /* 0x00000002050a7825 */ /* 0x040fe200078e000a */
[----:B------:R-:W-:Y:S03]  /*08a0*/  STS.U16 [R58+UR8+0x800], R55 ;  /* 0x000800373a007988 */ /* 0x000fe60008000408 */
[C---:B------:R-:W-:Y:S01]  /*08b0*/  IMAD.WIDE.U32 R8, R5.reuse, 0x2, R8 ;  /* 0x0000000205087825 */ /* 0x040fe200078e0008 */
[----:B------:R0:W-:Y:S03]  /*08c0*/  STS.U16 [R58+UR8+0x2c00], R39 ;  /* 0x002c00273a007988 */ /* 0x0001e60008000408 */
[C---:B------:R-:W-:Y:S01]  /*08d0*/  IMAD.WIDE.U32 R12, R5.reuse, 0x2, R12 ;  /* 0x00000002050c7825 */ /* 0x040fe200078e000c */
[----:B------:R1:W-:Y:S03]  /*08e0*/  STS.U16 [R58+UR8+0x1000], R41 ;  /* 0x001000293a007988 */ /* 0x0003e60008000408 */
[----:B------:R-:W-:Y:S01]  /*08f0*/  IMAD.WIDE.U32 R20, R5, 0x2, R20 ;  /* 0x0000000205147825 */ /* 0x000fe200078e0014 */
[----:B------:R-:W5:Y:S04]  /*0900*/  LDG.E.U16 R31, desc[UR12][R42.64] ;  /* 0x0000000c2a1f7981 */ /* 0x000f68000c1e1500 */
[----:B------:R-:W3:Y:S04]  /*0910*/  LDG.E.U16 R33, desc[UR12][R42.64+0x40] ;  /* 0x0000400c2a217981 */ /* 0x000ee8000c1e1500 */
[----:B------:R-:W4:Y:S04]  /*0920*/  LDG.E.U16 R45, desc[UR12][R14.64] ;  /* 0x0000000c0e2d7981 */ /* 0x000f28000c1e1500 */
[----:B------:R-:W3:Y:S04]  /*0930*/  LDG.E.U16 R47, desc[UR12][R10.64] ;  /* 0x0000000c0a2f7981 */ /* 0x000ee8000c1e1500 */
[----:B------:R-:W3:Y:S04]  /*0940*/  LDG.E.U16 R49, desc[UR12][R8.64] ;  /* 0x0000000c08317981 */ /* 0x000ee8000c1e1500 */
[----:B0-----:R-:W3:Y:S04]  /*0950*/  LDG.E.U16 R39, desc[UR12][R20.64] ;  /* 0x0000000c14277981 */ /* 0x001ee8000c1e1500 */
[----:B------:R-:W3:Y:S04]  /*0960*/  LDG.E.U16 R43, desc[UR12][R20.64+0x40] ;  /* 0x0000400c142b7981 */ /* 0x000ee8000c1e1500 */
[----:B-1----:R-:W3:Y:S04]  /*0970*/  LDG.E.U16 R41, desc[UR12][R12.64] ;  /* 0x0000000c0c297981 */ /* 0x002ee8000c1e1500 */
[----:B------:R-:W3:Y:S04]  /*0980*/  LDG.E.U16 R51, desc[UR12][R12.64+0x2000] ;  /* 0x0020000c0c337981 */ /* 0x000ee8000c1e1500 */
        /* <DEDUP_REMOVED lines=10> */
[----:B------:R0:W-:Y:S04]  /*0a30*/  STS.U16 [R58+UR8+0x3000], R17 ;  /* 0x003000113a007988 */ /* 0x0001e80008000408 */
        /* <DEDUP_REMOVED lines=8> */
[----:B0-----:R-:W3:Y:S04]  /*0ac0*/  LDG.E.U16 R17, desc[UR12][R12.64+0x3c40] ;  /* 0x003c400c0c117981 */ /* 0x001ee8000c1e1500 */
        /* <DEDUP_REMOVED lines=10> */
[----:B------:R-:W-:Y:S01]  /*0b70*/  STS.U16 [R22+UR8+0x4400], R27 ;  /* 0x0044001b16007988 */ /* 0x000fe20008000408 */
[----:B------:R-:W-:-:S02]  /*0b80*/  UIADD3 UR4, UR8, 0x4000, URZ ;  /* 0x0000400008047890 */ /* 0x000fc4000fffe03f */
[----:B------:R-:W-:Y:S02]  /*0b90*/  USHF.R.U32.HI UR5, URZ, 0x4, UR8 ;  /* 0x000000043f057899 */ /* 0x000fe40008011608 */
[----:B------:R-:W-:Y:S02]  /*0ba0*/  USHF.R.U32.HI UR6, URZ, 0x4, UR4 ;  /* 0x000000043f067899 */ /* 0x000fe40008011604 */
[----:B------:R-:W-:Y:S02]  /*0bb0*/  USGXT.U32 UR4, UR5, 0xe ;  /* 0x0000000e0504789a */ /* 0x000fe40008000000 */
[----:B------:R-:W-:Y:S01]  /*0bc0*/  USGXT.U32 UR6, UR6, 0xe ;  /* 0x0000000e0606789a */ /* 0x000fe20008000000 */
[----:B------:R-:W-:Y:S01]  /*0bd0*/  UMOV UR5, 0x40000040 ;  /* 0x4000004000057882 */ /* 0x000fe20000000000 */
[----:B------:R-:W-:Y:S02]  /*0be0*/  UMOV UR7, 0x40000040 ;  /* 0x4000004000077882 */ /* 0x000fe40000000000 */
[----:B------:R-:W-:Y:S01]  /*0bf0*/  UIADD3 UR9, UP1, UR6, 0x80, URZ ;  /* 0x0000008006097890 */ /* 0x000fe2000ff3e03f */
[----:B--2---:R-:W-:Y:S04]  /*0c00*/  STS.U16 [R22+UR8+0x4c00], R35 ;  /* 0x004c002316007988 */ /* 0x004fe80008000408 */
[----:B-----5:R-:W-:Y:S04]  /*0c10*/  STS.U16 [R22+UR8+0x4800], R31 ;  /* 0x0048001f16007988 */ /* 0x020fe80008000408 */
[----:B----4-:R-:W-:Y:S04]  /*0c20*/  STS.U16 [R22+UR8+0x5400], R45 ;  /* 0x0054002d16007988 */ /* 0x010fe80008000408 */
[----:B---3--:R-:W-:Y:S04]  /*0c30*/  STS.U16 [R22+UR8+0x5800], R47 ;  /* 0x0058002f16007988 */ /* 0x008fe80008000408 */
        /* <DEDUP_REMOVED lines=21> */
[----:B------:R0:W-:Y:S04]  /*0d90*/  STS.U16 [R58+UR8+0x6800], R28 ;  /* 0x0068001c3a007988 */ /* 0x0001e80008000408 */
[----:B------:R-:W-:Y:S04]  /*0da0*/  STS.U16 [R58+UR8+0x6c00], R60 ;  /* 0x006c003c3a007988 */ /* 0x000fe80008000408 */
[----:B------:R-:W-:Y:S04]  /*0db0*/  STS.U16 [R58+UR8+0x7000], R14 ;  /* 0x0070000e3a007988 */ /* 0x000fe80008000408 */
[----:B------:R-:W-:Y:S04]  /*0dc0*/  STS.U16 [R58+UR8+0x7400], R10 ;  /* 0x0074000a3a007988 */ /* 0x000fe80008000408 */
[----:B------:R-:W-:Y:S04]  /*0dd0*/  STS.U16 [R58+UR8+0x7800], R8 ;  /* 0x007800083a007988 */ /* 0x000fe80008000408 */
[----:B------:R1:W-:Y:S01]  /*0de0*/  STS.U16 [R58+UR8+0x7c00], R17 ;  /* 0x007c00113a007988 */ /* 0x0003e20008000408 */
[----:B------:R-:W-:Y:S06]  /*0df0*/  BAR.SYNC.DEFER_BLOCKING 0x0 ;  /* 0x0000000000007b1d */ /* 0x000fec0000010000 */
[----:B0-----:R-:W-:-:S06]  /*0e00*/  WARPGROUP.ARRIVE ;  /* 0x00000000000079c5 */ /* 0x001fcc0000000000 */
[----:B------:R-:W-:Y:S01]  /*0e10*/  HGMMA.64x64x16.F32 R24, gdesc[UR4].tnspB, RZ, !UPT ;  /* 0x40e00000041879f0 */ /* 0x000fe2000c7008ff */
[----:B------:R-:W-:Y:S01]  /*0e20*/  UIADD3 UR7, UP0, UR4, 0x2, URZ ;  /* 0x0000000204077890 */ /* 0x000fe2000ff1e03f */
[----:B------:R-:W-:Y:S02]  /*0e30*/  UMOV UR5, URZ ;  /* 0x0000003f00057c82 */ /* 0x000fe40008000000 */
[----:B------:R-:W-:Y:S01]  /*0e40*/  UMOV UR4, URZ ;  /* 0x0000003f00047c82 */ /* 0x000fe20008000000 */
[----:B------:R-:W-:Y:S02]  /*0e50*/  UIADD3.X UR10, UR5, 0x40000040, URZ, UP1, !UPT ;  /* 0x40000040050a7890 */ /* 0x000fe40008ffe43f */
[----:B------:R-:W-:-:S03]  /*0e60*/  UIADD3.X UR6, UR4, 0x40000040, URZ, UP0, !UPT ;  /* 0x4000004004067890 */ /* 0x000fc600087fe43f */
[----:B------:R-:W-:Y:S02]  /*0e70*/  UMOV UR4, UR7 ;  /* 0x0000000700047c82 */ /* 0x000fe40008000000 */
[----:B------:R-:W-:Y:S02]  /*0e80*/  UMOV UR7, UR10 ;  /* 0x0000000a00077c82 */ /* 0x000fe40008000000 */
[----:B------:R-:W-:Y:S01]  /*0e90*/  UMOV UR5, UR6 ;  /* 0x0000000600057c82 */ /* 0x000fe20008000000 */
[----:B------:R-:W-:Y:S02]  /*0ea0*/  UMOV UR6, UR9 ;  /* 0x0000000900067c82 */ /* 0x000fe40008000000 */
[----:B------:R-:W-:Y:S01]  /*0eb0*/  HGMMA.64x64x16.F32 R24, gdesc[UR4].tnspB, R24 ;  /* 0x40e00000041879f0 */ /* 0x000fe20008700818 */
[----:B------:R-:W-:Y:S02]  /*0ec0*/  UIADD3.64 UR16, UR4, 0x2, URZ ;  /* 0x0000000204107897 */ /* 0x000fe4000fffe03f */
[----:B------:R-:W-:-:S09]  /*0ed0*/  UIADD3.64 UR18, UR6, 0x80, URZ ;  /* 0x0000008006127897 */ /* 0x000fd2000fffe03f */
        /* <DEDUP_REMOVED lines=11> */
[----:B------:R-:W-:Y:S02]  /*0f90*/  UIADD3.64 UR18, UR6, 0x280, URZ ;  /* 0x0000028006127897 */ /* 0x000fe4000fffe03f */
[----:B------:R-:W-:Y:S02]  /*0fa0*/  UIADD3.64 UR4, UR4, 0x204, URZ ;  /* 0x0000020404047897 */ /* 0x000fe4000fffe03f */
[----:B------:R-:W-:-:S05]  /*0fb0*/  UIADD3.64 UR6, UR6, 0x300, URZ ;  /* 0x0000030006067897 */ /* 0x000fca000fffe03f */
[----:B------:R-:W-:Y:S01]  /*0fc0*/  HGMMA.64x64x16.F32 R24, gdesc[UR16].tnspB, R24 ;  /* 0x40e00000101879f0 */ /* 0x000fe20008700818 */
[----:B-1----:R-:W0:Y:S03]  /*0fd0*/  S2R R58, SR_TID.X ;  /* 0x00000000003a7919 */ /* 0x002e260000002100 */
[----:B------:R-:W-:Y:S01]  /*0fe0*/  HGMMA.64x64x16.F32 R24, gdesc[UR4].tnspB, R24, gsb0 ;  /* 0x40e00000041879f0 */ /* 0x000fe20008000818 */
[C---:B0-----:R-:W-:Y:S02]  /*0ff0*/  IMAD.SHL.U32 R8, R58.reuse, 0x20, RZ ;  /* 0x000000203a087824 */ /* 0x041fe400078e00ff */
[----:B------:R-:W-:-:S03]  /*1000*/  IMAD.SHL.U32 R9, R58, 0x10, RZ ;  /* 0x000000103a097824 */ /* 0x000fc600078e00ff */
[----:B------:R-:W-:Y:S01]  /*1010*/  LOP3.LUT R8, R8, 0x60, RZ, 0xc0, !PT ;  /* 0x0000006008087812 */ /* 0x000fe200078ec0ff */
[----:B------:R-:W-:-:S03]  /*1020*/  IMAD.SHL.U32 R10, R58, 0x100, RZ ;  /* 0x000001003a0a7824 */ /* 0x000fc600078e00ff */
[--C-:B------:R-:W-:Y:S02]  /*1030*/  LOP3.LUT R11, R8, 0x780, R9.reuse, 0xf8, !PT ;  /* 0x00000780080b7812 */ /* 0x100fe400078ef809 */
[--C-:B------:R-:W-:Y:S02]  /*1040*/  SHF.R.S32.HI R8, RZ, 0x5, R58.reuse ;  /* 0x00000005ff087819 */ /* 0x100fe4000001143a */
[----:B------:R-:W-:Y:S02]  /*1050*/  LOP3.LUT R10, R10, 0x1800, RZ, 0xc0, !PT ;  /* 0x000018000a0a7812 */ /* 0x000fe400078ec0ff */
[----:B------:R-:W-:Y:S02]  /*1060*/  SGXT R8, R8, 0x1 ;  /* 0x000000010808781a */ /* 0x000fe40000000200 */
[----:B------:R-:W-:Y:S02]  /*1070*/  SHF.R.S32.HI R60, RZ, 0x2, R58 ;  /* 0x00000002ff3c7819 */ /* 0x000fe4000001143a */
[----:B------:R-:W-:-:S02]  /*1080*/  LOP3.LUT R10, R10, 0x70, R9, 0xf8, !PT ;  /* 0x000000700a0a7812 */ /* 0x000fc400078ef809 */
[----:B------:R-:W-:Y:S01]  /*1090*/  LOP3.LUT R9, R8, 0x2010, RZ, 0xc0, !PT ;  /* 0x0000201008097812 */ /* 0x000fe200078ec0ff */
[----:B------:R-:W-:Y:S01]  /*10a0*/  IMAD.SHL.U32 R8, R58, 0x2, RZ ;  /* 0x000000023a087824 */ /* 0x000fe200078e00ff */
[----:B------:R-:W-:-:S04]  /*10b0*/  SGXT R60, R60, 0x1 ;  /* 0x000000013c3c781a */ /* 0x000fc80000000200 */
[----:B------:R-:W-:Y:S02]  /*10c0*/  LOP3.LUT R60, R11, 0x2010, R60, 0xf8, !PT ;  /* 0x000020100b3c7812 */ /* 0x000fe400078ef83c */
[----:B------:R-:W-:Y:S01]  /*10d0*/  LOP3.LUT R9, R9, 0x180, R8, 0xf8, !PT ;  /* 0x0000018009097812 */ /* 0x000fe200078ef808 */
[----:B------:R-:W-:Y:S02]  /*10e0*/  WARPGROUP.DEPBAR.LE gsb0, 0x0 ;  /* 0x00008000000079c5 */ /* 0x000fe40000010000 */
[----:B------:R-:W-:Y:S02]  /*10f0*/  IMAD.MOV.U32 R20, RZ, RZ, R24 ;  /* 0x000000ffff147224 */ /* 0x000fe400078e0018 */
[----:B------:R-:W-:Y:S02]  /*1100*/  IMAD.MOV.U32 R21, RZ, RZ, R26 ;  /* 0x000000ffff157224 */ /* 0x000fe400078e001a */
[----:B------:R-:W-:Y:S02]  /*1110*/  IMAD.MOV.U32 R22, RZ, RZ, R40 ;  /* 0x000000ffff167224 */ /* 0x000fe400078e0028 */
[----:B------:R-:W-:Y:S01]  /*1120*/  IMAD.MOV.U32 R23, RZ, RZ, R42 ;  /* 0x000000ffff177224 */ /* 0x000fe200078e002a */
[----:B------:R-:W-:Y:S01]  /*1130*/  BAR.SYNC.DEFER_BLOCKING 0x0 ;  /* 0x0000000000007b1d */ /* 0x000fe20000010000 */
[----:B------:R-:W-:-:S02]  /*1140*/  IMAD.MOV.U32 R12, RZ, RZ, R32 ;  /* 0x000000ffff0c7224 */ /* 0x000fc400078e0020 */
[----:B------:R-:W-:Y:S02]  /*1150*/  IMAD.MOV.U32 R13, RZ, RZ, R34 ;  /* 0x000000ffff0d7224 */ /* 0x000fe400078e0022 */
[----:B------:R-:W-:Y:S02]  /*1160*/  IMAD.MOV.U32 R14, RZ, RZ, R48 ;  /* 0x000000ffff0e7224 */ /* 0x000fe400078e0030 */
[----:B------:R-:W-:Y:S01]  /*1170*/  IMAD.MOV.U32 R15, RZ, RZ, R50 ;  /* 0x000000ffff0f7224 */ /* 0x000fe200078e0032 */
[----:B------:R-:W-:Y:S01]  /*1180*/  LOP3.LUT R26, R9, R10, RZ, 0x3c, !PT ;  /* 0x0000000a091a7212 */ /* 0x000fe200078e3cff */
[----:B------:R-:W-:Y:S02]  /*1190*/  IMAD.MOV.U32 R16, RZ, RZ, R28 ;  /* 0x000000ffff107224 */ /* 0x000fe400078e001c */
[----:B------:R-:W-:Y:S02]  /*11a0*/  IMAD.MOV.U32 R28, RZ, RZ, R29 ;  /* 0x000000ffff1c7224 */ /* 0x000fe400078e001d */
[----:B------:R-:W-:Y:S01]  /*11b0*/  IMAD.MOV.U32 R32, RZ, RZ, R33 ;  /* 0x000000ffff207224 */ /* 0x000fe200078e0021 */
[----:B------:R-:W-:Y:S01]  /*11c0*/  LOP3.LUT R40, R60, 0x10, RZ, 0x3c, !PT ;  /* 0x000000103c287812 */ /* 0x000fe200078e3cff */
[----:B------:R-:W-:-:S02]  /*11d0*/  IMAD.MOV.U32 R17, RZ, RZ, R30 ;  /* 0x000000ffff117224 */ /* 0x000fc400078e001e */
[----:B------:R-:W-:Y:S02]  /*11e0*/  IMAD.MOV.U32 R18, RZ, RZ, R44 ;  /* 0x000000ffff127224 */ /* 0x000fe400078e002c */
[----:B------:R-:W-:Y:S02]  /*11f0*/  IMAD.MOV.U32 R19, RZ, RZ, R46 ;  /* 0x000000ffff137224 */ /* 0x000fe400078e002e */
[----:B------:R-:W-:Y:S02]  /*1200*/  IMAD.MOV.U32 R8, RZ, RZ, R36 ;  /* 0x000000ffff087224 */ /* 0x000fe400078e0024 */
[----:B------:R-:W-:Y:S01]  /*1210*/  IMAD.MOV.U32 R9, RZ, RZ, R38 ;  /* 0x000000ffff097224 */ /* 0x000fe200078e0026 */
[----:B------:R0:W-:Y:S01]  /*1220*/  STS.128 [R60+UR8], R20 ;  /* 0x000000143c007988 */ /* 0x0001e20008000c08 */
[----:B------:R-:W-:Y:S02]  /*1230*/  IMAD.MOV.U32 R10, RZ, RZ, R52 ;  /* 0x000000ffff0a7224 */ /* 0x000fe400078e0034 */
[----:B------:R-:W-:Y:S01]  /*1240*/  IMAD.MOV.U32 R11, RZ, RZ, R54 ;  /* 0x000000ffff0b7224 */ /* 0x000fe200078e0036 */
[----:B------:R1:W-:Y:S01]  /*1250*/  STS.128 [R60+UR8+0x1000], R12 ;  /* 0x0010000c3c007988 */ /* 0x0003e20008000c08 */
[----:B------:R-:W-:-:S02]  /*1260*/  IMAD.MOV.U32 R29, RZ, RZ, R31 ;  /* 0x000000ffff1d7224 */ /* 0x000fc400078e001f */
[----:B------:R-:W-:Y:S02]  /*1270*/  IMAD.MOV.U32 R33, RZ, RZ, R35 ;  /* 0x000000ffff217224 */ /* 0x000fe400078e0023 */
[----:B------:R-:W-:Y:S02]  /*1280*/  IMAD.MOV.U32 R30, RZ, RZ, R45 ;  /* 0x000000ffff1e7224 */ /* 0x000fe400078e002d */
[----:B------:R-:W-:Y:S02]  /*1290*/  IMAD.MOV.U32 R31, RZ, RZ, R47 ;  /* 0x000000ffff1f7224 */ /* 0x000fe400078e002f */
[----:B------:R-:W-:Y:S02]  /*12a0*/  IMAD.MOV.U32 R34, RZ, RZ, R49 ;  /* 0x000000ffff227224 */ /* 0x000fe400078e0031 */
[----:B------:R-:W-:Y:S02]  /*12b0*/  IMAD.MOV.U32 R35, RZ, RZ, R51 ;  /* 0x000000ffff237224 */ /* 0x000fe400078e0033 */
[----:B0-----:R-:W-:-:S02]  /*12c0*/  IMAD.MOV.U32 R20, RZ, RZ, R25 ;  /* 0x000000ffff147224 */ /* 0x001fc400078e0019 */
[----:B------:R-:W-:Y:S02]  /*12d0*/  IMAD.MOV.U32 R21, RZ, RZ, R27 ;  /* 0x000000ffff157224 */ /* 0x000fe400078e001b */
[----:B------:R-:W-:Y:S02]  /*12e0*/  IMAD.MOV.U32 R22, RZ, RZ, R41 ;  /* 0x000000ffff167224 */ /* 0x000fe400078e0029 */
[----:B------:R-:W-:Y:S01]  /*12f0*/  IMAD.MOV.U32 R23, RZ, RZ, R43 ;  /* 0x000000ffff177224 */ /* 0x000fe200078e002b */
[----:B------:R0:W-:Y:S01]  /*1300*/  STS.128 [R60+UR8+0x800], R16 ;  /* 0x000800103c007988 */ /* 0x0001e20008000c08 */
[----:B-1----:R-:W-:Y:S01]  /*1310*/  IMAD.MOV.U32 R12, RZ, RZ, R37 ;  /* 0x000000ffff0c7224 */ /* 0x002fe200078e0025 */
[----:B------:R-:W1:Y:S01]  /*1320*/  LDC.64 R24, c[0x0][0x220] ;  /* 0x00008800ff187b82 */ /* 0x000e620000000a00 */
[----:B------:R-:W-:Y:S02]  /*1330*/  IMAD.MOV.U32 R13, RZ, RZ, R39 ;  /* 0x000000ffff0d7224 */ /* 0x000fe400078e0027 */
[----:B------:R-:W-:-:S02]  /*1340*/  IMAD.MOV.U32 R14, RZ, RZ, R53 ;  /* 0x000000ffff0e7224 */ /* 0x000fc400078e0035 */
[----:B------:R-:W-:Y:S01]  /*1350*/  IMAD.MOV.U32 R15, RZ, RZ, R55 ;  /* 0x000000ffff0f7224 */ /* 0x000fe200078e0037 */
[----:B------:R-:W-:Y:S04]  /*1360*/  STS.128 [R60+UR8+0x1800], R8 ;  /* 0x001800083c007988 */ /* 0x000fe80008000c08 */
[----:B------:R-:W-:Y:S04]  /*1370*/  STS.128 [R40+UR8], R20 ;  /* 0x0000001428007988 */ /* 0x000fe80008000c08 */
[----:B------:R2:W-:Y:S04]  /*1380*/  STS.128 [R40+UR8+0x800], R28 ;  /* 0x0008001c28007988 */ /* 0x0005e80008000c08 */
[----:B------:R3:W-:Y:S04]  /*1390*/  STS.128 [R40+UR8+0x1000], R32 ;  /* 0x0010002028007988 */ /* 0x0007e80008000c08 */
[----:B------:R4:W-:Y:S01]  /*13a0*/  STS.128 [R40+UR8+0x1800], R12 ;  /* 0x0018000c28007988 */ /* 0x0009e20008000c08 */
[----:B------:R-:W-:Y:S01]  /*13b0*/  BAR.SYNC.DEFER_BLOCKING 0x0 ;  /* 0x0000000000007b1d */ /* 0x000fe20000010000 */
[----:B0-----:R-:W-:-:S04]  /*13c0*/  SHF.R.U32.HI R16, RZ, 0x5, R58 ;  /* 0x00000005ff107819 */ /* 0x001fc8000001163a */
[----:B------:R-:W-:-:S04]  /*13d0*/  SGXT.U32 R16, R16, 0x3 ;  /* 0x000000031010781a */ /* 0x000fc80000000000 */
[C---:B------:R-:W-:Y:S02]  /*13e0*/  LOP3.LUT R39, R16.reuse, 0x8, RZ, 0xfc, !PT ;  /* 0x0000000810277812 */ /* 0x040fe400078efcff */
[C---:B------:R-:W-:Y:S02]  /*13f0*/  LOP3.LUT R27, R16.reuse, 0x10, RZ, 0xfc, !PT ;  /* 0x00000010101b7812 */ /* 0x040fe400078efcff */
[----:B--2---:R-:W-:Y:S01]  /*1400*/  LOP3.LUT R29, R16, 0x18, RZ, 0xfc, !PT ;  /* 0x00000018101d7812 */ /* 0x004fe200078efcff */
[----:B------:R-:W0:Y:S04]  /*1410*/  LDS.128 R8, [R26+UR8] ;  /* 0x000000081a087984 */ /* 0x000e280008000c00 */
[----:B------:R-:W2:Y:S04]  /*1420*/  LDS.128 R16, [R26+UR8+0x200] ;  /* 0x000200081a107984 */ /* 0x000ea80008000c00 */
[----:B------:R-:W5:Y:S04]  /*1430*/  LDS.128 R12, [R26+UR8+0x400] ;  /* 0x000400081a0c7984 */ /* 0x000f680008000c00 */
[----:B------:R-:W5:Y:S01]  /*1440*/  LDS.128 R20, [R26+UR8+0x600] ;  /* 0x000600081a147984 */ /* 0x000f620008000c00 */
[----:B------:R-:W-:-:S02]  /*1450*/  LOP3.LUT R58, R58, 0xe0, RZ, 0xc0, !PT ;  /* 0x000000e03a3a7812 */ /* 0x000fc400078ec0ff */
[----:B-1----:R-:W-:-:S03]  /*1460*/  LEA R36, P0, R61, R24, 0x3 ;  /* 0x000000183d247211 */ /* 0x002fc600078018ff */
[----:B------:R-:W-:Y:S01]  /*1470*/  IMAD.SHL.U32 R58, R58, 0x2, RZ ;  /* 0x000000023a3a7824 */ /* 0x000fe200078e00ff */
[-C--:B------:R-:W-:Y:S01]  /*1480*/  LEA R28, P2, R29, R24.reuse, 0x8 ;  /* 0x000000181d1c7211 */ /* 0x080fe200078440ff */
[----:B------:R-:W-:Y:S01]  /*1490*/  IMAD.SHL.U32 R44, R39, 0x40, RZ ;  /* 0x00000040272c7824 */ /* 0x000fe200078e00ff */
[-C--:B------:R-:W-:Y:S02]  /*14a0*/  LEA R30, P3, R59, R24.reuse, 0x8 ;  /* 0x000000183b1e7211 */ /* 0x080fe400078640ff */
[----:B------:R-:W-:Y:S02]  /*14b0*/  LEA.HI.X R37, R58, R25, RZ, 0x2, P0 ;  /* 0x000000193a257211 */ /* 0x000fe400000f14ff */
[-C--:B------:R-:W-:Y:S02]  /*14c0*/  LEA R38, P0, R39, R24.reuse, 0x8 ;  /* 0x0000001827267211 */ /* 0x080fe400078040ff */
[-C--:B---3--:R-:W-:Y:S02]  /*14d0*/  LEA R32, P4, R57, R24.reuse, 0x8 ;  /* 0x0000001839207211 */ /* 0x088fe400078840ff */
[----:B----4-:R-:W-:-:S02]  /*14e0*/  LEA R40, P5, R7, R24, 0x8 ;  /* 0x0000001807287211 */ /* 0x010fc400078a40ff */
[-C--:B------:R-:W-:Y:S02]  /*14f0*/  LEA R34, P6, R3, R24.reuse, 0x8 ;  /* 0x0000001803227211 */ /* 0x080fe400078c40ff */
[C---:B------:R-:W-:Y:S01]  /*1500*/  LEA R42, P1, R27.reuse, R24, 0x8 ;  /* 0x000000181b2a7211 */ /* 0x040fe200078240ff */
[----:B------:R-:W-:Y:S01]  /*1510*/  IMAD.SHL.U32 R24, R27, 0x40, RZ ;  /* 0x000000401b187824 */ /* 0x000fe200078e00ff */
[-C--:B------:R-:W-:Y:S02]  /*1520*/  LEA.HI.X R39, R44, R25.reuse, RZ, 0x2, P0 ;  /* 0x000000192c277211 */ /* 0x080fe400000f14ff */
[-C--:B------:R-:W-:Y:S02]  /*1530*/  LEA.HI.X R29, R2, R25.reuse, RZ, 0x2, P2 ;  /* 0x00000019021d7211 */ /* 0x080fe400010f14ff */
[-C--:B------:R-:W-:Y:S01]  /*1540*/  LEA.HI.X R43, R24, R25.reuse, RZ, 0x2, P1 ;  /* 0x00000019182b7211 */ /* 0x080fe200008f14ff */
[----:B------:R-:W-:Y:S01]  /*1550*/  IMAD.WIDE.U32 R36, R5, 0x4, R36 ;  /* 0x0000000405247825 */ /* 0x000fe200078e0024 */
[----:B------:R-:W-:-:S02]  /*1560*/  LEA.HI.X R31, R4, R25, RZ, 0x2, P3 ;  /* 0x00000019041f7211 */ /* 0x000fc400018f14ff */
[-C--:B------:R-:W-:Y:S01]  /*1570*/  LEA.HI.X R33, R0, R25.reuse, RZ, 0x2, P4 ;  /* 0x0000001900217211 */ /* 0x080fe200020f14ff */
[C---:B------:R-:W-:Y:S01]  /*1580*/  IMAD.WIDE.U32 R38, R5.reuse, 0x4, R38 ;  /* 0x0000000405267825 */ /* 0x040fe200078e0026 */
[-C--:B------:R-:W-:Y:S02]  /*1590*/  LEA.HI.X R41, R6, R25.reuse, RZ, 0x2, P5 ;  /* 0x0000001906297211 */ /* 0x080fe400028f14ff */
[----:B------:R-:W-:Y:S01]  /*15a0*/  LEA.HI.X R35, R56, R25, RZ, 0x2, P6 ;  /* 0x0000001938237211 */ /* 0x000fe200030f14ff */
[C---:B------:R-:W-:Y:S01]  /*15b0*/  IMAD.WIDE.U32 R42, R5.reuse, 0x4, R42 ;  /* 0x00000004052a7825 */ /* 0x040fe200078e002a */
[----:B0-----:R-:W-:Y:S03]  /*15c0*/  STG.E desc[UR12][R36.64], R8 ;  /* 0x0000000824007986 */ /* 0x001fe6000c10190c */
[C---:B------:R-:W-:Y:S01]  /*15d0*/  IMAD.WIDE.U32 R28, R5.reuse, 0x4, R28 ;  /* 0x00000004051c7825 */ /* 0x040fe200078e001c */
[----:B------:R-:W-:Y:S03]  /*15e0*/  STG.E desc[UR12][R36.64+0x80], R10 ;  /* 0x0000800a24007986 */ /* 0x000fe6000c10190c */
[C---:B------:R-:W-:Y:S01]  /*15f0*/  IMAD.WIDE.U32 R30, R5.reuse, 0x4, R30 ;  /* 0x00000004051e7825 */ /* 0x040fe200078e001e */
[----:B------:R-:W-:Y:S03]  /*1600*/  STG.E desc[UR12][R38.64], R9 ;  /* 0x0000000926007986 */ /* 0x000fe6000c10190c */
[C---:B------:R-:W-:Y:S01]  /*1610*/  IMAD.WIDE.U32 R32, R5.reuse, 0x4, R32 ;  /* 0x0000000405207825 */ /* 0x040fe200078e0020 */
[----:B------:R-:W-:Y:S03]  /*1620*/  STG.E desc[UR12][R38.64+0x80], R11 ;  /* 0x0000800b26007986 */ /* 0x000fe6000c10190c */
[C---:B------:R-:W-:Y:S01]  /*1630*/  IMAD.WIDE.U32 R40, R5.reuse, 0x4, R40 ;  /* 0x0000000405287825 */ /* 0x040fe200078e0028 */
[----:B--2---:R-:W-:Y:S03]  /*1640*/  STG.E desc[UR12][R42.64], R16 ;  /* 0x000000102a007986 */ /* 0x004fe6000c10190c */
[----:B------:R-:W-:Y:S01]  /*1650*/  IMAD.WIDE.U32 R34, R5, 0x4, R34 ;  /* 0x0000000405227825 */ /* 0x000fe200078e0022 */
[----:B------:R-:W-:Y:S04]  /*1660*/  STG.E desc[UR12][R42.64+0x80], R18 ;  /* 0x000080122a007986 */ /* 0x000fe8000c10190c */
[----:B------:R-:W-:Y:S04]  /*1670*/  STG.E desc[UR12][R28.64], R17 ;  /* 0x000000111c007986 */ /* 0x000fe8000c10190c */
[----:B------:R-:W-:Y:S04]  /*1680*/  STG.E desc[UR12][R28.64+0x80], R19 ;  /* 0x000080131c007986 */ /* 0x000fe8000c10190c */
[----:B-----5:R-:W-:Y:S04]  /*1690*/  STG.E desc[UR12][R30.64], R12 ;  /* 0x0000000c1e007986 */ /* 0x020fe8000c10190c */
[----:B------:R-:W-:Y:S04]  /*16a0*/  STG.E desc[UR12][R30.64+0x80], R14 ;  /* 0x0000800e1e007986 */ /* 0x000fe8000c10190c */
[----:B------:R-:W-:Y:S04]  /*16b0*/  STG.E desc[UR12][R32.64], R13 ;  /* 0x0000000d20007986 */ /* 0x000fe8000c10190c */
[----:B------:R-:W-:Y:S04]  /*16c0*/  STG.E desc[UR12][R32.64+0x80], R15 ;  /* 0x0000800f20007986 */ /* 0x000fe8000c10190c */
[----:B------:R-:W-:Y:S04]  /*16d0*/  STG.E desc[UR12][R40.64], R20 ;  /* 0x0000001428007986 */ /* 0x000fe8000c10190c */
[----:B------:R-:W-:Y:S04]  /*16e0*/  STG.E desc[UR12][R40.64+0x80], R22 ;  /* 0x0000801628007986 */ /* 0x000fe8000c10190c */
[----:B------:R-:W-:Y:S04]  /*16f0*/  STG.E desc[UR12][R34.64], R21 ;  /* 0x0000001522007986 */ /* 0x000fe8000c10190c */
[----:B------:R-:W-:Y:S01]  /*1700*/  STG.E desc[UR12][R34.64+0x80], R23 ;  /* 0x0000801722007986 */ /* 0x000fe2000c10190c */
[----:B------:R-:W-:Y:S05]  /*1710*/  EXIT ;  /* 0x000000000000794d */ /* 0x000fea0003800000 */
.L_x_0:
[----:B------:R-:W-:-:S00]  /*1720*/  BRA `(.L_x_0) ;  /* 0xfffffffc00fc7947 */ /* 0x000fc0000383ffff */
[----:B------:R-:W-:-:S00]  /*1730*/  NOP ;  /* 0x0000000000007918 */ /* 0x000fc00000000000 */
        /* <DEDUP_REMOVED lines=12> */
.L_x_1:


//--------------------- .nv.shared.gluon_mma      --------------------------
	.section	.nv.shared.gluon_mma,"aw",@nobits
	.sectionflags	@""
	.align	16
	.zero		1024


//--------------------- .nv.shared.reserved.0     --------------------------
	.section	.nv.shared.reserved.0,"aw",@nobits
	.weak		__nv_reservedSMEM_offset_0_alias
	.size		__nv_reservedSMEM_offset_0_alias, 0, 0
	.other		__nv_reservedSMEM_offset_0_alias,@"STO_CUDA_RESERVED_SHARED STV_DEFAULT"
__nv_reservedSMEM_offset_0_alias:
	.zero		0


//--------------------- .nv.constant0.gluon_mma   --------------------------
	.section	.nv.constant0.gluon_mma,"a",@progbits
	.sectionflags	@""
	.align	4
.nv.constant0.gluon_mma:
	.zero		568


//--------------------- SYMBOLS --------------------------

	.type		.nv.reservedSmem.offset0,@object
	.size		.nv.reservedSmem.offset0,0x4
